	.headerflags	@"EF_CUDA_TEXMODE_UNIFIED EF_CUDA_64BIT_ADDRESS EF_CUDA_ACCELERATORS EF_CUDA_SM90 EF_CUDA_VIRTUAL_SM(EF_CUDA_SM90)"
	.elftype	@"ET_EXEC"


//--------------------- .nv.info                  --------------------------
	.section	.nv.info,"",@"SHT_CUDA_INFO"
	.align	4


	//----- nvinfo : EIATTR_REGCOUNT
	.align		4
        /*0000*/ 	.byte	0x04, 0x2f
        /*0002*/ 	.short	(.L_1 - .L_0)
	.align		4
.L_0:
        /*0004*/ 	.word	index@(triton_poi_fused__to_copy_16)
        /*0008*/ 	.word	0x0000000a


	//----- nvinfo : EIATTR_MIN_STACK_SIZE
	.align		4
.L_1:
        /*000c*/ 	.byte	0x04, 0x12
        /*000e*/ 	.short	(.L_3 - .L_2)
	.align		4
.L_2:
        /*0010*/ 	.word	index@(triton_poi_fused__to_copy_16)
        /*0014*/ 	.word	0x00000000


	//----- nvinfo : EIATTR_FRAME_SIZE
	.align		4
.L_3:
        /*0018*/ 	.byte	0x04, 0x11
        /*001a*/ 	.short	(.L_5 - .L_4)
	.align		4
.L_4:
        /*001c*/ 	.word	index@(triton_poi_fused__to_copy_16)
        /*0020*/ 	.word	0x00000000


	//----- nvinfo : EIATTR_MIN_STACK_SIZE
	.align		4
.L_5:
        /*0024*/ 	.byte	0x04, 0x12
        /*0026*/ 	.short	(.L_7 - .L_6)
	.align		4
.L_6:
        /*0028*/ 	.word	index@(triton_poi_fused__to_copy_16)
        /*002c*/ 	.word	0x00000000
.L_7:


//--------------------- .nv.info.triton_poi_fused__to_copy_16 --------------------------
	.section	.nv.info.triton_poi_fused__to_copy_16,"",@"SHT_CUDA_INFO"
	.sectionflags	@""
	.align	4


	//----- nvinfo : EIATTR_CUDA_API_VERSION
	.align		4
        /*0000*/ 	.byte	0x04, 0x37
        /*0002*/ 	.short	(.L_9 - .L_8)
.L_8:
        /*0004*/ 	.word	0x0000007c


	//----- nvinfo : EIATTR_KPARAM_INFO
	.align		4
.L_9:
        /*0008*/ 	.byte	0x04, 0x17
        /*000a*/ 	.short	(.L_11 - .L_10)
.L_10:
        /*000c*/ 	.word	0x00000000
        /*0010*/ 	.short	0x0001
        /*0012*/ 	.short	0x0008
        /*0014*/ 	.byte	0x00, 0xf0, 0x11, 0x00


	//----- nvinfo : EIATTR_KPARAM_INFO
	.align		4
.L_11:
        /*0018*/ 	.byte	0x04, 0x17
        /*001a*/ 	.short	(.L_13 - .L_12)
.L_12:
        /*001c*/ 	.word	0x00000000
        /*0020*/ 	.short	0x0000
        /*0022*/ 	.short	0x0000
        /*0024*/ 	.byte	0x00, 0xf4, 0x21, 0x00


	//----- nvinfo : EIATTR_SPARSE_MMA_MASK
	.align		4
.L_13:
        /*0028*/ 	.byte	0x03, 0x50
        /*002a*/ 	.short	0x0000


	//----- nvinfo : EIATTR_MAXREG_COUNT
	.align		4
        /*002c*/ 	.byte	0x03, 0x1b
        /*002e*/ 	.short	0x00ff


	//----- nvinfo : EIATTR_EXIT_INSTR_OFFSETS
	.align		4
        /*0030*/ 	.byte	0x04, 0x1c
        /*0032*/ 	.short	(.L_15 - .L_14)


	//   ....[0]....
.L_14:
        /*0034*/ 	.word	0x00000100


	//   ....[1]....
        /*0038*/ 	.word	0x00000130


	//----- nvinfo : EIATTR_REQNTID
	.align		4
.L_15:
        /*003c*/ 	.byte	0x04, 0x10
        /*003e*/ 	.short	(.L_17 - .L_16)
.L_16:
        /*0040*/ 	.word	0x00000020
        /*0044*/ 	.word	0x00000001
        /*0048*/ 	.word	0x00000001


	//----- nvinfo : EIATTR_CBANK_PARAM_SIZE
	.align		4
.L_17:
        /*004c*/ 	.byte	0x03, 0x19
        /*004e*/ 	.short	0x000c


	//----- nvinfo : EIATTR_PARAM_CBANK
	.align		4
        /*0050*/ 	.byte	0x04, 0x0a
        /*0052*/ 	.short	(.L_19 - .L_18)
	.align		4
.L_18:
        /*0054*/ 	.word	index@(.nv.constant0.triton_poi_fused__to_copy_16)
        /*0058*/ 	.short	0x0210
        /*005a*/ 	.short	0x000c


	//----- nvinfo : EIATTR_SW_WAR
	.align		4
.L_19:
        /*005c*/ 	.byte	0x04, 0x36
        /*005e*/ 	.short	(.L_21 - .L_20)
.L_20:
        /*0060*/ 	.word	0x00000008
.L_21:


//--------------------- .nv.callgraph             --------------------------
	.section	.nv.callgraph,"",@"SHT_CUDA_CALLGRAPH"
	.align	4
	.sectionentsize	8
	.align		4
        /*0000*/ 	.word	0x00000000
	.align		4
        /*0004*/ 	.word	0xffffffff
	.align		4
        /*0008*/ 	.word	0x00000000
	.align		4
        /*000c*/ 	.word	0xfffffffe
	.align		4
        /*0010*/ 	.word	0x00000000
	.align		4
        /*0014*/ 	.word	0xfffffffd
	.align		4
        /*0018*/ 	.word	0x00000000
	.align		4
        /*001c*/ 	.word	0xfffffffc


//--------------------- .text.triton_poi_fused__to_copy_16 --------------------------
	.section	.text.triton_poi_fused__to_copy_16,"ax",@progbits
	.align	128
        .global         triton_poi_fused__to_copy_16
        .type           triton_poi_fused__to_copy_16,@function
        .size           triton_poi_fused__to_copy_16,(.L_x_1 - triton_poi_fused__to_copy_16)
        .other          triton_poi_fused__to_copy_16,@"STO_CUDA_ENTRY STV_DEFAULT"
triton_poi_fused__to_copy_16:
.text.triton_poi_fused__to_copy_16:
[----:B------:R-:W0:Y:S02]  /*0000*/  LDC R1, c[0x0][0x28] ;  /* 0x00000a00ff017b82 */ /* 0x000e240000000800 */
[----:B------:R-:W1:Y:S01]  /*0010*/  S2R R6, SR_TID.X ;  /* 0x0000000000067919 */ /* 0x000e620000002100 */
[----:B------:R-:W-:Y:S01]  /*0020*/  IMAD.MOV.U32 R7, RZ, RZ, 0x3e800000 ;  /* 0x3e800000ff077424 */ /* 0x000fe200078e00ff */
[----:B------:R-:W2:Y:S01]  /*0030*/  LDC.64 R2, c[0x0][0x210] ;  /* 0x00008400ff027b82 */ /* 0x000ea20000000a00 */
[----:B------:R-:W3:Y:S01]  /*0040*/  S2R R5, SR_CTAID.X ;  /* 0x0000000000057919 */ /* 0x000ee20000002500 */
[C---:B-1----:R-:W-:Y:S02]  /*0050*/  LOP3.LUT R0, R6.reuse, 0xf, RZ, 0xc0, !PT ;  /* 0x0000000f06007812 */ /* 0x042fe400078ec0ff */
[----:B------:R-:W-:-:S03]  /*0060*/  LOP3.LUT P0, RZ, R6, 0x10, RZ, 0xc0, !PT ;  /* 0x0000001006ff7812 */ /* 0x000fc6000780c0ff */
[----:B---3--:R-:W-:-:S04]  /*0070*/  IMAD R5, R5, 0x10, R0 ;  /* 0x0000001005057824 */ /* 0x008fc800078e0200 */
[C---:B--2---:R-:W-:Y:S01]  /*0080*/  IMAD.WIDE R2, R5.reuse, 0x8, R2 ;  /* 0x0000000805027825 */ /* 0x044fe200078e0202 */
[----:B------:R-:W-:Y:S02]  /*0090*/  I2FP.F32.S32 R0, R5 ;  /* 0x0000000500007245 */ /* 0x000fe40000201400 */
[----:B------:R-:W-:-:S03]  /*00a0*/  ISETP.LT.AND P0, PT, R5, 0x10, !P0 ;  /* 0x000000100500780c */ /* 0x000fc60004701270 */
[----:B------:R-:W-:-:S04]  /*00b0*/  FADD R0, R0, 0.5 ;  /* 0x3f00000000007421 */ /* 0x000fc80000000000 */
[----:B------:R-:W-:-:S05]  /*00c0*/  FFMA R0, R0, R7, -0.5 ;  /* 0xbf00000000007423 */ /* 0x000fca0000000007 */
[----:B------:R-:W-:-:S04]  /*00d0*/  FMNMX R0, RZ, R0, !PT ;  /* 0x00000000ff007209 */ /* 0x000fc80007800000 */
[----:B------:R-:W1:Y:S02]  /*00e0*/  F2I.TRUNC.NTZ R4, R0 ;  /* 0x0000000000047305 */ /* 0x000e64000020f100 */
[----:B-1----:R-:W-:Y:S01]  /*00f0*/  SHF.R.S32.HI R5, RZ, 0x1f, R4 ;  /* 0x0000001fff057819 */ /* 0x002fe20000011404 */
[----:B------:R-:W-:Y:S06]  /*0100*/  @!P0 EXIT ;  /* 0x000000000000894d */ /* 0x000fec0003800000 */
[----:B------:R-:W-:Y:S02]  /*0110*/  ULDC.64 UR4, c[0x0][0x208] ;  /* 0x0000820000047ab9 */ /* 0x000fe40000000a00 */
[----:B------:R-:W-:Y:S01]  /*0120*/  STG.E.64 desc[UR4][R2.64], R4 ;  /* 0x0000000402007986 */ /* 0x000fe2000c101b04 */
[----:B------:R-:W-:Y:S05]  /*0130*/  EXIT ;  /* 0x000000000000794d */ /* 0x000fea0003800000 */
.L_x_0:
[----:B------:R-:W-:-:S00]  /*0140*/  BRA `(.L_x_0) ;  /* 0xfffffffc00fc7947 */ /* 0x000fc0000383ffff */
[----:B------:R-:W-:-:S00]  /*0150*/  NOP ;  /* 0x0000000000007918 */ /* 0x000fc00000000000 */
        /* <DEDUP_REMOVED lines=10> */
.L_x_1:


//--------------------- .nv.constant0.triton_poi_fused__to_copy_16 --------------------------
	.section	.nv.constant0.triton_poi_fused__to_copy_16,"a",@progbits
	.sectionflags	@""
	.align	4
.nv.constant0.triton_poi_fused__to_copy_16:
	.zero		540
